//
// Generated by NVIDIA NVVM Compiler
//
// Compiler Build ID: CL-36424714
// Cuda compilation tools, release 13.0, V13.0.88
// Based on NVVM 20.0.0
//

.version 9.0
.target sm_100
.address_size 64

	// .globl	_Z18sumMatrixRowSharedIfEvPKfPT_
// _ZZ18sumMatrixRowSharedIfEvPKfPT_E2ss has been demoted

.visible .entry _Z18sumMatrixRowSharedIfEvPKfPT_(
	.param .u64 .ptr .align 1 _Z18sumMatrixRowSharedIfEvPKfPT__param_0,
	.param .u64 .ptr .align 1 _Z18sumMatrixRowSharedIfEvPKfPT__param_1
)
{
	.reg .pred 	%p<4>;
	.reg .b32 	%r<18>;
	.reg .b32 	%f<86>;
	.reg .b64 	%rd<23>;
	// demoted variable
	.shared .align 4 .b8 _ZZ18sumMatrixRowSharedIfEvPKfPT_E2ss[49152];
	ld.param.u64 	%rd11, [_Z18sumMatrixRowSharedIfEvPKfPT__param_0];
	ld.param.u64 	%rd12, [_Z18sumMatrixRowSharedIfEvPKfPT__param_1];
	cvta.to.global.u64 	%rd13, %rd11;
	cvta.to.global.u64 	%rd14, %rd12;
	mov.u32 	%r5, %tid.x;
	mov.u32 	%r6, %ctaid.x;
	shl.b32 	%r7, %r6, 5;
	add.s32 	%r8, %r7, %r5;
	mul.wide.u32 	%rd15, %r8, 4;
	add.s64 	%rd1, %rd14, %rd15;
	mov.b32 	%r9, 0;
	st.global.u32 	[%rd1], %r9;
	mul.lo.s32 	%r1, %r5, 384;
	mul.wide.u32 	%rd16, %r8, 196608;
	add.s64 	%rd2, %rd13, %rd16;
	mov.u32 	%r10, _ZZ18sumMatrixRowSharedIfEvPKfPT_E2ss;
	mad.lo.s32 	%r11, %r5, 1536, %r10;
	add.s32 	%r2, %r11, 32;
	mov.b64 	%rd20, 0;
	mov.f32 	%f84, 0f00000000;
$L__BB0_1:
	mad.lo.s64 	%rd4, %rd20, 1536, %rd2;
	mov.b64 	%rd21, 32;
	mov.u32 	%r17, %r2;
$L__BB0_2:
	add.s64 	%rd18, %rd4, %rd21;
	ld.global.f32 	%f5, [%rd18+-32];
	st.shared.f32 	[%r17+-32], %f5;
	ld.global.f32 	%f6, [%rd18+-28];
	st.shared.f32 	[%r17+-28], %f6;
	ld.global.f32 	%f7, [%rd18+-24];
	st.shared.f32 	[%r17+-24], %f7;
	ld.global.f32 	%f8, [%rd18+-20];
	st.shared.f32 	[%r17+-20], %f8;
	ld.global.f32 	%f9, [%rd18+-16];
	st.shared.f32 	[%r17+-16], %f9;
	ld.global.f32 	%f10, [%rd18+-12];
	st.shared.f32 	[%r17+-12], %f10;
	ld.global.f32 	%f11, [%rd18+-8];
	st.shared.f32 	[%r17+-8], %f11;
	ld.global.f32 	%f12, [%rd18+-4];
	st.shared.f32 	[%r17+-4], %f12;
	ld.global.f32 	%f13, [%rd18];
	st.shared.f32 	[%r17], %f13;
	ld.global.f32 	%f14, [%rd18+4];
	st.shared.f32 	[%r17+4], %f14;
	ld.global.f32 	%f15, [%rd18+8];
	st.shared.f32 	[%r17+8], %f15;
	ld.global.f32 	%f16, [%rd18+12];
	st.shared.f32 	[%r17+12], %f16;
	ld.global.f32 	%f17, [%rd18+16];
	st.shared.f32 	[%r17+16], %f17;
	ld.global.f32 	%f18, [%rd18+20];
	st.shared.f32 	[%r17+20], %f18;
	ld.global.f32 	%f19, [%rd18+24];
	st.shared.f32 	[%r17+24], %f19;
	ld.global.f32 	%f20, [%rd18+28];
	st.shared.f32 	[%r17+28], %f20;
	add.s64 	%rd21, %rd21, 64;
	add.s32 	%r17, %r17, 64;
	setp.ne.s64 	%p1, %rd21, 1568;
	@%p1 bra 	$L__BB0_2;
	mov.b64 	%rd22, 0;
$L__BB0_4:
	cvt.u32.u64 	%r12, %rd22;
	add.s32 	%r13, %r1, %r12;
	shl.b32 	%r14, %r13, 2;
	add.s32 	%r16, %r10, %r14;
	ld.shared.f32 	%f21, [%r16];
	add.f32 	%f22, %f21, %f84;
	ld.shared.f32 	%f23, [%r16+4];
	add.f32 	%f24, %f23, %f22;
	ld.shared.f32 	%f25, [%r16+8];
	add.f32 	%f26, %f25, %f24;
	ld.shared.f32 	%f27, [%r16+12];
	add.f32 	%f28, %f27, %f26;
	ld.shared.f32 	%f29, [%r16+16];
	add.f32 	%f30, %f29, %f28;
	ld.shared.f32 	%f31, [%r16+20];
	add.f32 	%f32, %f31, %f30;
	ld.shared.f32 	%f33, [%r16+24];
	add.f32 	%f34, %f33, %f32;
	ld.shared.f32 	%f35, [%r16+28];
	add.f32 	%f36, %f35, %f34;
	ld.shared.f32 	%f37, [%r16+32];
	add.f32 	%f38, %f37, %f36;
	ld.shared.f32 	%f39, [%r16+36];
	add.f32 	%f40, %f39, %f38;
	ld.shared.f32 	%f41, [%r16+40];
	add.f32 	%f42, %f41, %f40;
	ld.shared.f32 	%f43, [%r16+44];
	add.f32 	%f44, %f43, %f42;
	ld.shared.f32 	%f45, [%r16+48];
	add.f32 	%f46, %f45, %f44;
	ld.shared.f32 	%f47, [%r16+52];
	add.f32 	%f48, %f47, %f46;
	ld.shared.f32 	%f49, [%r16+56];
	add.f32 	%f50, %f49, %f48;
	ld.shared.f32 	%f51, [%r16+60];
	add.f32 	%f52, %f51, %f50;
	ld.shared.f32 	%f53, [%r16+64];
	add.f32 	%f54, %f53, %f52;
	ld.shared.f32 	%f55, [%r16+68];
	add.f32 	%f56, %f55, %f54;
	ld.shared.f32 	%f57, [%r16+72];
	add.f32 	%f58, %f57, %f56;
	ld.shared.f32 	%f59, [%r16+76];
	add.f32 	%f60, %f59, %f58;
	ld.shared.f32 	%f61, [%r16+80];
	add.f32 	%f62, %f61, %f60;
	ld.shared.f32 	%f63, [%r16+84];
	add.f32 	%f64, %f63, %f62;
	ld.shared.f32 	%f65, [%r16+88];
	add.f32 	%f66, %f65, %f64;
	ld.shared.f32 	%f67, [%r16+92];
	add.f32 	%f68, %f67, %f66;
	ld.shared.f32 	%f69, [%r16+96];
	add.f32 	%f70, %f69, %f68;
	ld.shared.f32 	%f71, [%r16+100];
	add.f32 	%f72, %f71, %f70;
	ld.shared.f32 	%f73, [%r16+104];
	add.f32 	%f74, %f73, %f72;
	ld.shared.f32 	%f75, [%r16+108];
	add.f32 	%f76, %f75, %f74;
	ld.shared.f32 	%f77, [%r16+112];
	add.f32 	%f78, %f77, %f76;
	ld.shared.f32 	%f79, [%r16+116];
	add.f32 	%f80, %f79, %f78;
	ld.shared.f32 	%f81, [%r16+120];
	add.f32 	%f82, %f81, %f80;
	ld.shared.f32 	%f83, [%r16+124];
	add.f32 	%f84, %f83, %f82;
	add.s64 	%rd22, %rd22, 32;
	setp.ne.s64 	%p2, %rd22, 384;
	@%p2 bra 	$L__BB0_4;
	st.global.f32 	[%rd1], %f84;
	add.s64 	%rd20, %rd20, 1;
	setp.ne.s64 	%p3, %rd20, 128;
	@%p3 bra 	$L__BB0_1;
	ret;

}


// ===== COMPILED SASS (sm_100) =====

	.target	sm_100

	.elftype	@"ET_EXEC"


//--------------------- .note.nv.tkinfo           --------------------------
	.section	.note.nv.tkinfo,"",@"SHT_NOTE"
	.sectionflags	@"SHF_NOTE_NV_TKINFO"
	.tkinfo
        /*0018*/ 	.word	0x00000002
        /*0030*/ 	.string	""
        /*0030*/ 	.string	"ptxas"
        /*0030*/ 	.string	"Cuda compilation tools, release 13.0, V13.0.88"
        /*0030*/ 	.string	"Build cuda_13.0.r13.0/compiler.36424714_0"
        /*0030*/ 	.string	"-arch sm_100 -m 64 "



//--------------------- .note.nv.cuinfo           --------------------------
	.section	.note.nv.cuinfo,"",@"SHT_NOTE"
	.sectionflags	@"SHF_NOTE_NV_CUINFO"
        /*0018*/ 	.short	0x0002
        /*001a*/ 	.short	0x0064
        /*001c*/ 	.short	0x0082
	.zero		2


//--------------------- .nv.info                  --------------------------
	.section	.nv.info,"",@"SHT_CUDA_INFO"
	.align	4


	//----- nvinfo : EIATTR_REGCOUNT
	.align		4
        /*0000*/ 	.byte	0x04, 0x2f
        /*0002*/ 	.short	(.L_1 - .L_0)
	.align		4
.L_0:
        /*0004*/ 	.word	index@(_Z18sumMatrixRowSharedIfEvPKfPT_)
        /*0008*/ 	.word	0x0000001f


	//----- nvinfo : EIATTR_FRAME_SIZE
	.align		4
.L_1:
        /*000c*/ 	.byte	0x04, 0x11
        /*000e*/ 	.short	(.L_3 - .L_2)
	.align		4
.L_2:
        /*0010*/ 	.word	index@(_Z18sumMatrixRowSharedIfEvPKfPT_)
        /*0014*/ 	.word	0x00000000


	//----- nvinfo : EIATTR_MIN_STACK_SIZE
	.align		4
.L_3:
        /*0018*/ 	.byte	0x04, 0x12
        /*001a*/ 	.short	(.L_5 - .L_4)
	.align		4
.L_4:
        /*001c*/ 	.word	index@(_Z18sumMatrixRowSharedIfEvPKfPT_)
        /*0020*/ 	.word	0x00000000
.L_5:


//--------------------- .nv.compat                --------------------------
	.section	.nv.compat,"",@"SHT_CUDA_COMPAT_INFO"
	.align	4
        /*0000*/ 	.byte	0x02, 0x09, 0x00, 0x00, 0x02, 0x02, 0x01, 0x00, 0x02, 0x05, 0x05, 0x00, 0x03, 0x07, 0x01, 0x01
        /*0010*/ 	.byte	0x02, 0x03, 0x00, 0x00, 0x02, 0x06, 0x01, 0x00, 0x04, 0x0b, 0x08, 0x00, 0x09, 0x00, 0x00, 0x00
        /*0020*/ 	.byte	0x00, 0x00, 0x00, 0x00


//--------------------- .nv.info._Z18sumMatrixRowSharedIfEvPKfPT_ --------------------------
	.section	.nv.info._Z18sumMatrixRowSharedIfEvPKfPT_,"",@"SHT_CUDA_INFO"
	.sectionflags	@""
	.align	4


	//----- nvinfo : EIATTR_CUDA_API_VERSION
	.align		4
        /*0000*/ 	.byte	0x04, 0x37
        /*0002*/ 	.short	(.L_7 - .L_6)
.L_6:
        /*0004*/ 	.word	0x00000082


	//----- nvinfo : EIATTR_KPARAM_INFO
	.align		4
.L_7:
        /*0008*/ 	.byte	0x04, 0x17
        /*000a*/ 	.short	(.L_9 - .L_8)
.L_8:
        /*000c*/ 	.word	0x00000000
        /*0010*/ 	.short	0x0001
        /*0012*/ 	.short	0x0008
        /*0014*/ 	.byte	0x00, 0xf5, 0x21, 0x00


	//----- nvinfo : EIATTR_KPARAM_INFO
	.align		4
.L_9:
        /*0018*/ 	.byte	0x04, 0x17
        /*001a*/ 	.short	(.L_11 - .L_10)
.L_10:
        /*001c*/ 	.word	0x00000000
        /*0020*/ 	.short	0x0000
        /*0022*/ 	.short	0x0000
        /*0024*/ 	.byte	0x00, 0xf5, 0x21, 0x00


	//----- nvinfo : EIATTR_SPARSE_MMA_MASK
	.align		4
.L_11:
        /*0028*/ 	.byte	0x03, 0x50
        /*002a*/ 	.short	0x0000


	//----- nvinfo : EIATTR_MAXREG_COUNT
	.align		4
        /*002c*/ 	.byte	0x03, 0x1b
        /*002e*/ 	.short	0x00ff


	//----- nvinfo : EIATTR_MERCURY_ISA_VERSION
	.align		4
        /*0030*/ 	.byte	0x03, 0x5f
        /*0032*/ 	.short	0x0101


	//----- nvinfo : EIATTR_VRC_CTA_INIT_COUNT
	.align		4
        /*0034*/ 	.byte	0x02, 0x4a
	.zero		1
	.zero		1


	//----- nvinfo : EIATTR_EXIT_INSTR_OFFSETS
	.align		4
        /*0038*/ 	.byte	0x04, 0x1c
        /*003a*/ 	.short	(.L_13 - .L_12)


	//   ....[0]....
.L_12:
        /*003c*/ 	.word	0x00000a50


	//----- nvinfo : EIATTR_CBANK_PARAM_SIZE
	.align		4
.L_13:
        /*0040*/ 	.byte	0x03, 0x19
        /*0042*/ 	.short	0x0010


	//----- nvinfo : EIATTR_PARAM_CBANK
	.align		4
        /*0044*/ 	.byte	0x04, 0x0a
        /*0046*/ 	.short	(.L_15 - .L_14)
	.align		4
.L_14:
        /*0048*/ 	.word	index@(.nv.constant0._Z18sumMatrixRowSharedIfEvPKfPT_)
        /*004c*/ 	.short	0x0380
        /*004e*/ 	.short	0x0010


	//----- nvinfo : EIATTR_SW_WAR
	.align		4
.L_15:
        /*0050*/ 	.byte	0x04, 0x36
        /*0052*/ 	.short	(.L_17 - .L_16)
.L_16:
        /*0054*/ 	.word	0x00000008
.L_17:


//--------------------- .nv.callgraph             --------------------------
	.section	.nv.callgraph,"",@"SHT_CUDA_CALLGRAPH"
	.align	4
	.sectionentsize	8
	.align		4
        /*0000*/ 	.word	0x00000000
	.align		4
        /*0004*/ 	.word	0xffffffff
	.align		4
        /*0008*/ 	.word	0x00000000
	.align		4
        /*000c*/ 	.word	0xfffffffe
	.align		4
        /*0010*/ 	.word	0x00000000
	.align		4
        /*0014*/ 	.word	0xfffffffd
	.align		4
        /*0018*/ 	.word	0x00000000
	.align		4
        /*001c*/ 	.word	0xfffffffc


//--------------------- .text._Z18sumMatrixRowSharedIfEvPKfPT_ --------------------------
	.section	.text._Z18sumMatrixRowSharedIfEvPKfPT_,"ax",@progbits
	.align	128
        .global         _Z18sumMatrixRowSharedIfEvPKfPT_
        .type           _Z18sumMatrixRowSharedIfEvPKfPT_,@function
        .size           _Z18sumMatrixRowSharedIfEvPKfPT_,(.L_x_4 - _Z18sumMatrixRowSharedIfEvPKfPT_)
        .other          _Z18sumMatrixRowSharedIfEvPKfPT_,@"STO_CUDA_ENTRY STV_DEFAULT"
_Z18sumMatrixRowSharedIfEvPKfPT_:
.text._Z18sumMatrixRowSharedIfEvPKfPT_:
[----:B------:R-:W-:Y:S01]  /*0000*/  LDC R1, c[0x0][0x37c] ;  /* 0x0000df00ff017b82 */ /* 0x000fe20000000800 */
[----:B------:R-:W0:Y:S07]  /*0010*/  S2R R0, SR_TID.X ;  /* 0x0000000000007919 */ /* 0x000e2e0000002100 */
[----:B------:R-:W1:Y:S01]  /*0020*/  LDC.64 R24, c[0x0][0x388] ;  /* 0x0000e200ff187b82 */ /* 0x000e620000000a00 */
[----:B------:R-:W2:Y:S01]  /*0030*/  LDCU.64 UR6, c[0x0][0x358] ;  /* 0x00006b00ff0677ac */ /* 0x000ea20008000a00 */
[----:B------:R-:W-:Y:S01]  /*0040*/  MOV R21, 0x400 ;  /* 0x0000040000157802 */ /* 0x000fe20000000f00 */
[----:B------:R-:W0:Y:S01]  /*0050*/  S2R R3, SR_CTAID.X ;  /* 0x0000000000037919 */ /* 0x000e220000002500 */
[----:B------:R-:W-:Y:S01]  /*0060*/  HFMA2 R19, -RZ, RZ, 0, 0 ;  /* 0x00000000ff137431 */ /* 0x000fe200000001ff */
[----:B------:R-:W3:Y:S03]  /*0070*/  S2R R2, SR_CgaCtaId ;  /* 0x0000000000027919 */ /* 0x000ee60000008800 */
[----:B------:R-:W4:Y:S01]  /*0080*/  LDC.64 R22, c[0x0][0x380] ;  /* 0x0000e000ff167b82 */ /* 0x000f220000000a00 */
[----:B0-----:R-:W-:-:S02]  /*0090*/  LEA R3, R3, R0, 0x5 ;  /* 0x0000000003037211 */ /* 0x001fc400078e28ff */
[----:B---3--:R-:W-:-:S03]  /*00a0*/  LEA R21, R2, R21, 0x18 ;  /* 0x0000001502157211 */ /* 0x008fc600078ec0ff */
[----:B-1----:R-:W-:-:S04]  /*00b0*/  IMAD.WIDE.U32 R24, R3, 0x4, R24 ;  /* 0x0000000403187825 */ /* 0x002fc800078e0018 */
[----:B------:R-:W-:Y:S01]  /*00c0*/  IMAD R20, R0, 0x600, R21 ;  /* 0x0000060000147824 */ /* 0x000fe200078e0215 */
[----:B--2---:R0:W-:Y:S01]  /*00d0*/  STG.E desc[UR6][R24.64], RZ ;  /* 0x000000ff18007986 */ /* 0x0041e2000c101906 */
[----:B----4-:R-:W-:Y:S01]  /*00e0*/  IMAD.WIDE.U32 R22, R3, 0x30000, R22 ;  /* 0x0003000003167825 */ /* 0x010fe200078e0016 */
[----:B------:R-:W-:Y:S02]  /*00f0*/  CS2R R2, SRZ ;  /* 0x0000000000027805 */ /* 0x000fe4000001ff00 */
[----:B------:R-:W-:-:S07]  /*0100*/  IADD3 R20, PT, PT, R20, 0x20, RZ ;  /* 0x0000002014147810 */ /* 0x000fce0007ffe0ff */
.L_x_2:
[C---:B------:R-:W-:Y:S01]  /*0110*/  IMAD.WIDE.U32 R14, R2.reuse, 0x600, R22 ;  /* 0x00000600020e7825 */ /* 0x040fe200078e0016 */
[----:B------:R-:W-:Y:S01]  /*0120*/  IADD3 R2, P1, PT, R2, 0x1, RZ ;  /* 0x0000000102027810 */ /* 0x000fe20007f3e0ff */
[----:B------:R-:W-:Y:S01]  /*0130*/  UMOV UR5, 0x20 ;  /* 0x0000002000057882 */ /* 0x000fe20000000000 */
[----:B------:R-:W-:Y:S01]  /*0140*/  MOV R13, R20 ;  /* 0x00000014000d7202 */ /* 0x000fe20000000f00 */
[----:B------:R-:W-:Y:S01]  /*0150*/  IMAD R5, R3, 0x600, RZ ;  /* 0x0000060003057824 */ /* 0x000fe200078e02ff */
[----:B------:R-:W-:Y:S01]  /*0160*/  ISETP.NE.U32.AND P0, PT, R2, 0x80, PT ;  /* 0x000000800200780c */ /* 0x000fe20003f05070 */
[----:B------:R-:W-:Y:S01]  /*0170*/  UMOV UR4, URZ ;  /* 0x000000ff00047c82 */ /* 0x000fe20008000000 */
[----:B------:R-:W-:Y:S02]  /*0180*/  IADD3.X R3, PT, PT, RZ, R3, RZ, P1, !PT ;  /* 0x00000003ff037210 */ /* 0x000fe40000ffe4ff */
[----:B------:R-:W-:Y:S02]  /*0190*/  IADD3 R12, PT, PT, R15, R5, RZ ;  /* 0x000000050f0c7210 */ /* 0x000fe40007ffe0ff */
[----:B-1----:R-:W-:-:S13]  /*01a0*/  ISETP.NE.AND.EX P0, PT, R3, RZ, PT, P0 ;  /* 0x000000ff0300720c */ /* 0x002fda0003f05300 */
.L_x_0:
[----:B------:R-:W-:-:S04]  /*01b0*/  IADD3 R16, P1, PT, R14, UR5, RZ ;  /* 0x000000050e107c10 */ /* 0x000fc8000ff3e0ff */
[----:B------:R-:W-:-:S05]  /*01c0*/  IADD3.X R17, PT, PT, R12, UR4, RZ, P1, !PT ;  /* 0x000000040c117c10 */ /* 0x000fca0008ffe4ff */
[----:B------:R-:W2:Y:S04]  /*01d0*/  LDG.E R8, desc[UR6][R16.64+-0x20] ;  /* 0xffffe00610087981 */ /* 0x000ea8000c1e1900 */
[----:B------:R-:W2:Y:S04]  /*01e0*/  LDG.E R9, desc[UR6][R16.64+-0x1c] ;  /* 0xffffe40610097981 */ /* 0x000ea8000c1e1900 */
[----:B------:R-:W2:Y:S04]  /*01f0*/  LDG.E R10, desc[UR6][R16.64+-0x18] ;  /* 0xffffe806100a7981 */ /* 0x000ea8000c1e1900 */
[----:B------:R-:W2:Y:S04]  /*0200*/  LDG.E R11, desc[UR6][R16.64+-0x14] ;  /* 0xffffec06100b7981 */ /* 0x000ea8000c1e1900 */
[----:B------:R-:W3:Y:S04]  /*0210*/  LDG.E R4, desc[UR6][R16.64+-0x10] ;  /* 0xfffff00610047981 */ /* 0x000ee8000c1e1900 */
[----:B------:R-:W3:Y:S04]  /*0220*/  LDG.E R5, desc[UR6][R16.64+-0xc] ;  /* 0xfffff40610057981 */ /* 0x000ee8000c1e1900 */
[----:B------:R-:W3:Y:S04]  /*0230*/  LDG.E R6, desc[UR6][R16.64+-0x8] ;  /* 0xfffff80610067981 */ /* 0x000ee8000c1e1900 */
[----:B------:R-:W3:Y:S04]  /*0240*/  LDG.E R7, desc[UR6][R16.64+-0x4] ;  /* 0xfffffc0610077981 */ /* 0x000ee8000c1e1900 */
[----:B--2---:R1:W-:Y:S04]  /*0250*/  STS.128 [R13+-0x20], R8 ;  /* 0xffffe0080d007388 */ /* 0x0043e80000000c00 */
[----:B---3--:R2:W-:Y:S04]  /*0260*/  STS.128 [R13+-0x10], R4 ;  /* 0xfffff0040d007388 */ /* 0x0085e80000000c00 */
[----:B-1----:R-:W3:Y:S04]  /*0270*/  LDG.E R8, desc[UR6][R16.64] ;  /* 0x0000000610087981 */ /* 0x002ee8000c1e1900 */
[----:B------:R-:W3:Y:S04]  /*0280*/  LDG.E R9, desc[UR6][R16.64+0x4] ;  /* 0x0000040610097981 */ /* 0x000ee8000c1e1900 */
[----:B------:R-:W3:Y:S04]  /*0290*/  LDG.E R10, desc[UR6][R16.64+0x8] ;  /* 0x00000806100a7981 */ /* 0x000ee8000c1e1900 */
[----:B------:R-:W3:Y:S04]  /*02a0*/  LDG.E R11, desc[UR6][R16.64+0xc] ;  /* 0x00000c06100b7981 */ /* 0x000ee8000c1e1900 */
[----:B--2---:R-:W2:Y:S04]  /*02b0*/  LDG.E R4, desc[UR6][R16.64+0x10] ;  /* 0x0000100610047981 */ /* 0x004ea8000c1e1900 */
[----:B------:R-:W2:Y:S04]  /*02c0*/  LDG.E R5, desc[UR6][R16.64+0x14] ;  /* 0x0000140610057981 */ /* 0x000ea8000c1e1900 */
[----:B------:R-:W2:Y:S04]  /*02d0*/  LDG.E R6, desc[UR6][R16.64+0x18] ;  /* 0x0000180610067981 */ /* 0x000ea8000c1e1900 */
[----:B------:R-:W2:Y:S04]  /*02e0*/  LDG.E R7, desc[UR6][R16.64+0x1c] ;  /* 0x00001c0610077981 */ /* 0x000ea8000c1e1900 */
[----:B---3--:R1:W-:Y:S04]  /*02f0*/  STS.128 [R13], R8 ;  /* 0x000000080d007388 */ /* 0x0083e80000000c00 */
[----:B--2---:R2:W-:Y:S04]  /*0300*/  STS.128 [R13+0x10], R4 ;  /* 0x000010040d007388 */ /* 0x0045e80000000c00 */
[----:B-1----:R-:W3:Y:S04]  /*0310*/  LDG.E R8, desc[UR6][R16.64+0x30] ;  /* 0x0000300610087981 */ /* 0x002ee8000c1e1900 */
[----:B------:R-:W3:Y:S04]  /*0320*/  LDG.E R9, desc[UR6][R16.64+0x34] ;  /* 0x0000340610097981 */ /* 0x000ee8000c1e1900 */
[----:B------:R-:W3:Y:S04]  /*0330*/  LDG.E R10, desc[UR6][R16.64+0x38] ;  /* 0x00003806100a7981 */ /* 0x000ee8000c1e1900 */
[----:B--2---:R-:W2:Y:S04]  /*0340*/  LDG.E R4, desc[UR6][R16.64+0x20] ;  /* 0x0000200610047981 */ /* 0x004ea8000c1e1900 */
[----:B------:R-:W2:Y:S04]  /*0350*/  LDG.E R5, desc[UR6][R16.64+0x24] ;  /* 0x0000240610057981 */ /* 0x000ea8000c1e1900 */
[----:B------:R-:W2:Y:S04]  /*0360*/  LDG.E R6, desc[UR6][R16.64+0x28] ;  /* 0x0000280610067981 */ /* 0x000ea8000c1e1900 */
[----:B------:R-:W2:Y:S04]  /*0370*/  LDG.E R7, desc[UR6][R16.64+0x2c] ;  /* 0x00002c0610077981 */ /* 0x000ea8000c1e1900 */
[----:B------:R-:W3:Y:S04]  /*0380*/  LDG.E R11, desc[UR6][R16.64+0x3c] ;  /* 0x00003c06100b7981 */ /* 0x000ee8000c1e1900 */
[----:B--2---:R1:W-:Y:S04]  /*0390*/  STS.128 [R13+0x20], R4 ;  /* 0x000020040d007388 */ /* 0x0043e80000000c00 */
[----:B---3--:R2:W-:Y:S04]  /*03a0*/  STS.128 [R13+0x30], R8 ;  /* 0x000030080d007388 */ /* 0x0085e80000000c00 */
        /* <DEDUP_REMOVED lines=8> */
[----:B---3--:R1:W-:Y:S04]  /*0430*/  STS.128 [R13+0x40], R4 ;  /* 0x000040040d007388 */ /* 0x0083e80000000c00 */
[----:B--2---:R2:W-:Y:S04]  /*0440*/  STS.128 [R13+0x50], R8 ;  /* 0x000050080d007388 */ /* 0x0045e80000000c00 */
        /* <DEDUP_REMOVED lines=27> */
[----:B------:R-:W2:Y:S01]  /*0600*/  LDG.E R11, desc[UR6][R16.64+0xbc] ;  /* 0x0000bc06100b7981 */ /* 0x000ea2000c1e1900 */
[----:B------:R-:W-:-:S03]  /*0610*/  UIADD3 UR5, UP1, UPT, UR5, 0x100, URZ ;  /* 0x0000010005057890 */ /* 0x000fc6000ff3e0ff */
        /* <DEDUP_REMOVED lines=10> */
[----:B------:R-:W-:-:S02]  /*06c0*/  UISETP.NE.U32.AND UP0, UPT, UR5, 0x620, UPT ;  /* 0x000006200500788c */ /* 0x000fc4000bf05070 */
[----:B------:R-:W-:-:S04]  /*06d0*/  UIADD3.X UR4, UPT, UPT, URZ, UR4, URZ, UP1, !UPT ;  /* 0x00000004ff047290 */ /* 0x000fc80008ffe4ff */
[----:B------:R-:W-:Y:S01]  /*06e0*/  UISETP.NE.AND.EX UP0, UPT, UR4, URZ, UPT, UP0 ;  /* 0x000000ff0400728c */ /* 0x000fe2000bf05300 */
[----:B---3--:R-:W-:Y:S04]  /*06f0*/  STS.128 [R13+0xc0], R4 ;  /* 0x0000c0040d007388 */ /* 0x008fe80000000c00 */
[----:B--2---:R1:W-:Y:S02]  /*0700*/  STS.128 [R13+0xd0], R8 ;  /* 0x0000d0080d007388 */ /* 0x0043e40000000c00 */
[----:B-1----:R-:W-:Y:S02]  /*0710*/  IADD3 R13, PT, PT, R13, 0x100, RZ ;  /* 0x000001000d0d7810 */ /* 0x002fe40007ffe0ff */
[----:B------:R-:W-:Y:S05]  /*0720*/  BRA.U UP0, `(.L_x_0) ;  /* 0xfffffff900a07547 */ /* 0x000fea000b83ffff */
[----:B------:R-:W-:-:S07]  /*0730*/  CS2R R26, SRZ ;  /* 0x00000000001a7805 */ /* 0x000fce000001ff00 */
.L_x_1:
[----:B------:R-:W-:Y:S01]  /*0740*/  IMAD R28, R0, 0x180, R27 ;  /* 0x00000180001c7824 */ /* 0x000fe200078e021b */
[----:B------:R-:W-:-:S04]  /*0750*/  IADD3 R27, P1, PT, R27, 0x20, RZ ;  /* 0x000000201b1b7810 */ /* 0x000fc80007f3e0ff */
[----:B------:R-:W-:Y:S02]  /*0760*/  LEA R28, R28, R21, 0x2 ;  /* 0x000000151c1c7211 */ /* 0x000fe400078e10ff */
[----:B------:R-:W-:Y:S02]  /*0770*/  IADD3.X R26, PT, PT, RZ, R26, RZ, P1, !PT ;  /* 0x0000001aff1a7210 */ /* 0x000fe40000ffe4ff */
[----:B------:R-:W-:Y:S01]  /*0780*/  ISETP.NE.U32.AND P1, PT, R27, 0x180, PT ;  /* 0x000001801b00780c */ /* 0x000fe20003f25070 */
[----:B------:R-:W1:Y:S03]  /*0790*/  LDS.128 R12, [R28] ;  /* 0x000000001c0c7984 */ /* 0x000e660000000c00 */
[----:B------:R-:W-:Y:S01]  /*07a0*/  ISETP.NE.AND.EX P1, PT, R26, RZ, PT, P1 ;  /* 0x000000ff1a00720c */ /* 0x000fe20003f25310 */
[----:B------:R-:W2:Y:S04]  /*07b0*/  LDS.128 R4, [R28+0x10] ;  /* 0x000010001c047984 */ /* 0x000ea80000000c00 */
[----:B------:R-:W3:Y:S01]  /*07c0*/  LDS.128 R8, [R28+0x20] ;  /* 0x000020001c087984 */ /* 0x000ee20000000c00 */
[----:B-1----:R-:W-:-:S04]  /*07d0*/  FADD R12, R12, R19 ;  /* 0x000000130c0c7221 */ /* 0x002fc80000000000 */
[----:B------:R-:W-:-:S04]  /*07e0*/  FADD R13, R12, R13 ;  /* 0x0000000d0c0d7221 */ /* 0x000fc80000000000 */
[----:B------:R-:W-:-:S04]  /*07f0*/  FADD R14, R13, R14 ;  /* 0x0000000e0d0e7221 */ /* 0x000fc80000000000 */
[----:B------:R-:W-:Y:S02]  /*0800*/  FADD R17, R14, R15 ;  /* 0x0000000f0e117221 */ /* 0x000fe40000000000 */
[----:B------:R-:W1:Y:S02]  /*0810*/  LDS.128 R12, [R28+0x30] ;  /* 0x000030001c0c7984 */ /* 0x000e640000000c00 */
[----:B--2---:R-:W-:-:S04]  /*0820*/  FADD R4, R17, R4 ;  /* 0x0000000411047221 */ /* 0x004fc80000000000 */
[----:B------:R-:W-:-:S04]  /*0830*/  FADD R5, R4, R5 ;  /* 0x0000000504057221 */ /* 0x000fc80000000000 */
[----:B------:R-:W-:-:S04]  /*0840*/  FADD R6, R5, R6 ;  /* 0x0000000605067221 */ /* 0x000fc80000000000 */
[----:B------:R-:W-:Y:S02]  /*0850*/  FADD R17, R6, R7 ;  /* 0x0000000706117221 */ /* 0x000fe40000000000 */
[----:B------:R-:W2:Y:S02]  /*0860*/  LDS.128 R4, [R28+0x40] ;  /* 0x000040001c047984 */ /* 0x000ea40000000c00 */
[----:B---3--:R-:W-:-:S04]  /*0870*/  FADD R8, R17, R8 ;  /* 0x0000000811087221 */ /* 0x008fc80000000000 */
[----:B------:R-:W-:-:S04]  /*0880*/  FADD R9, R8, R9 ;  /* 0x0000000908097221 */ /* 0x000fc80000000000 */
[----:B------:R-:W-:-:S04]  /*0890*/  FADD R10, R9, R10 ;  /* 0x0000000a090a7221 */ /* 0x000fc80000000000 */
[----:B------:R-:W-:Y:S02]  /*08a0*/  FADD R17, R10, R11 ;  /* 0x0000000b0a117221 */ /* 0x000fe40000000000 */
[----:B------:R-:W3:Y:S02]  /*08b0*/  LDS.128 R8, [R28+0x50] ;  /* 0x000050001c087984 */ /* 0x000ee40000000c00 */
[----:B-1----:R-:W-:-:S04]  /*08c0*/  FADD R12, R17, R12 ;  /* 0x0000000c110c7221 */ /* 0x002fc80000000000 */
[----:B------:R-:W-:-:S04]  /*08d0*/  FADD R13, R12, R13 ;  /* 0x0000000d0c0d7221 */ /* 0x000fc80000000000 */
[----:B------:R-:W-:-:S04]  /*08e0*/  FADD R14, R13, R14 ;  /* 0x0000000e0d0e7221 */ /* 0x000fc80000000000 */
[----:B------:R-:W-:Y:S02]  /*08f0*/  FADD R17, R14, R15 ;  /* 0x0000000f0e117221 */ /* 0x000fe40000000000 */
[----:B------:R-:W1:Y:S02]  /*0900*/  LDS.128 R12, [R28+0x60] ;  /* 0x000060001c0c7984 */ /* 0x000e640000000c00 */
[----:B--2---:R-:W-:Y:S02]  /*0910*/  FADD R4, R17, R4 ;  /* 0x0000000411047221 */ /* 0x004fe40000000000 */
[----:B------:R-:W2:Y:S02]  /*0920*/  LDS.128 R16, [R28+0x70] ;  /* 0x000070001c107984 */ /* 0x000ea40000000c00 */
[----:B------:R-:W-:-:S04]  /*0930*/  FADD R5, R4, R5 ;  /* 0x0000000504057221 */ /* 0x000fc80000000000 */
[----:B------:R-:W-:-:S04]  /*0940*/  FADD R6, R5, R6 ;  /* 0x0000000605067221 */ /* 0x000fc80000000000 */
[----:B------:R-:W-:-:S04]  /*0950*/  FADD R7, R6, R7 ;  /* 0x0000000706077221 */ /* 0x000fc80000000000 */
[----:B---3--:R-:W-:-:S04]  /*0960*/  FADD R8, R7, R8 ;  /* 0x0000000807087221 */ /* 0x008fc80000000000 */
[----:B------:R-:W-:-:S04]  /*0970*/  FADD R9, R8, R9 ;  /* 0x0000000908097221 */ /* 0x000fc80000000000 */
[----:B------:R-:W-:-:S04]  /*0980*/  FADD R10, R9, R10 ;  /* 0x0000000a090a7221 */ /* 0x000fc80000000000 */
[----:B------:R-:W-:-:S04]  /*0990*/  FADD R11, R10, R11 ;  /* 0x0000000b0a0b7221 */ /* 0x000fc80000000000 */
[----:B-1----:R-:W-:-:S04]  /*09a0*/  FADD R12, R11, R12 ;  /* 0x0000000c0b0c7221 */ /* 0x002fc80000000000 */
[----:B------:R-:W-:-:S04]  /*09b0*/  FADD R13, R12, R13 ;  /* 0x0000000d0c0d7221 */ /* 0x000fc80000000000 */
[----:B------:R-:W-:-:S04]  /*09c0*/  FADD R14, R13, R14 ;  /* 0x0000000e0d0e7221 */ /* 0x000fc80000000000 */
[----:B------:R-:W-:-:S04]  /*09d0*/  FADD R15, R14, R15 ;  /* 0x0000000f0e0f7221 */ /* 0x000fc80000000000 */
[----:B--2---:R-:W-:-:S04]  /*09e0*/  FADD R16, R15, R16 ;  /* 0x000000100f107221 */ /* 0x004fc80000000000 */
[----:B------:R-:W-:-:S04]  /*09f0*/  FADD R17, R16, R17 ;  /* 0x0000001110117221 */ /* 0x000fc80000000000 */
[----:B------:R-:W-:-:S04]  /*0a00*/  FADD R18, R17, R18 ;  /* 0x0000001211127221 */ /* 0x000fc80000000000 */
[----:B------:R-:W-:Y:S01]  /*0a10*/  FADD R19, R18, R19 ;  /* 0x0000001312137221 */ /* 0x000fe20000000000 */
[----:B------:R-:W-:Y:S06]  /*0a20*/  @P1 BRA `(.L_x_1) ;  /* 0xfffffffc00441947 */ /* 0x000fec000383ffff */
[----:B------:R1:W-:Y:S01]  /*0a30*/  STG.E desc[UR6][R24.64], R19 ;  /* 0x0000001318007986 */ /* 0x0003e2000c101906 */
[----:B------:R-:W-:Y:S05]  /*0a40*/  @P0 BRA `(.L_x_2) ;  /* 0xfffffff400b00947 */ /* 0x000fea000383ffff */
[----:B------:R-:W-:Y:S05]  /*0a50*/  EXIT ;  /* 0x000000000000794d */ /* 0x000fea0003800000 */
.L_x_3:
[----:B------:R-:W-:-:S00]  /*0a60*/  BRA `(.L_x_3) ;  /* 0xfffffffc00fc7947 */ /* 0x000fc0000383ffff */
[----:B------:R-:W-:-:S00]  /*0a70*/  NOP ;  /* 0x0000000000007918 */ /* 0x000fc00000000000 */
        /* <DEDUP_REMOVED lines=8> */
.L_x_4:


//--------------------- .nv.shared._Z18sumMatrixRowSharedIfEvPKfPT_ --------------------------
	.section	.nv.shared._Z18sumMatrixRowSharedIfEvPKfPT_,"aw",@nobits
	.sectionflags	@""
	.align	4
.nv.shared._Z18sumMatrixRowSharedIfEvPKfPT_:
	.zero		50176


//--------------------- .nv.shared.reserved.0     --------------------------
	.section	.nv.shared.reserved.0,"aw",@nobits
	.weak		__nv_reservedSMEM_offset_0_alias
	.size		__nv_reservedSMEM_offset_0_alias, 0, 64
	.other		__nv_reservedSMEM_offset_0_alias,@"STO_CUDA_RESERVED_SHARED STV_DEFAULT"
__nv_reservedSMEM_offset_0_alias:
	.zero		0
	.zero		64


//--------------------- .nv.constant0._Z18sumMatrixRowSharedIfEvPKfPT_ --------------------------
	.section	.nv.constant0._Z18sumMatrixRowSharedIfEvPKfPT_,"a",@progbits
	.sectionflags	@""
	.align	4
.nv.constant0._Z18sumMatrixRowSharedIfEvPKfPT_:
	.zero		912


//--------------------- SYMBOLS --------------------------

	.type		.nv.reservedSmem.offset0,@object
	.size		.nv.reservedSmem.offset0,0x4
	.type		.nv.reservedSmem.cap,@object
	.size		.nv.reservedSmem.cap,0x4
